//
// Generated by NVIDIA NVVM Compiler
//
// Compiler Build ID: CL-36424714
// Cuda compilation tools, release 13.0, V13.0.88
// Based on NVVM 20.0.0
//

.version 9.0
.target sm_100
.address_size 64

	// .globl	_Z6jacobiPPPdS1_S1_iidd

.visible .entry _Z6jacobiPPPdS1_S1_iidd(
	.param .u64 .ptr .align 1 _Z6jacobiPPPdS1_S1_iidd_param_0,
	.param .u64 .ptr .align 1 _Z6jacobiPPPdS1_S1_iidd_param_1,
	.param .u64 .ptr .align 1 _Z6jacobiPPPdS1_S1_iidd_param_2,
	.param .u32 _Z6jacobiPPPdS1_S1_iidd_param_3,
	.param .u32 _Z6jacobiPPPdS1_S1_iidd_param_4,
	.param .f64 _Z6jacobiPPPdS1_S1_iidd_param_5,
	.param .f64 _Z6jacobiPPPdS1_S1_iidd_param_6
)
{
	.reg .b32 	%r<13>;
	.reg .b64 	%rd<49>;
	.reg .b64 	%fd<17>;

	ld.param.u64 	%rd1, [_Z6jacobiPPPdS1_S1_iidd_param_0];
	ld.param.u64 	%rd2, [_Z6jacobiPPPdS1_S1_iidd_param_1];
	ld.param.u64 	%rd3, [_Z6jacobiPPPdS1_S1_iidd_param_2];
	ld.param.f64 	%fd1, [_Z6jacobiPPPdS1_S1_iidd_param_5];
	ld.param.f64 	%fd2, [_Z6jacobiPPPdS1_S1_iidd_param_6];
	cvta.to.global.u64 	%rd4, %rd2;
	cvta.to.global.u64 	%rd5, %rd3;
	cvta.to.global.u64 	%rd6, %rd1;
	mov.u32 	%r1, %ctaid.x;
	mov.u32 	%r2, %ntid.x;
	mov.u32 	%r3, %tid.x;
	mad.lo.s32 	%r4, %r1, %r2, %r3;
	mov.u32 	%r5, %ctaid.y;
	mov.u32 	%r6, %ntid.y;
	mov.u32 	%r7, %tid.y;
	mad.lo.s32 	%r8, %r5, %r6, %r7;
	mov.u32 	%r9, %ctaid.z;
	mov.u32 	%r10, %ntid.z;
	mov.u32 	%r11, %tid.z;
	mad.lo.s32 	%r12, %r9, %r10, %r11;
	mul.wide.s32 	%rd7, %r4, 8;
	add.s64 	%rd8, %rd6, %rd7;
	ld.global.u64 	%rd9, [%rd8+-8];
	cvta.to.global.u64 	%rd10, %rd9;
	mul.wide.u32 	%rd11, %r8, 8;
	add.s64 	%rd12, %rd10, %rd11;
	ld.global.u64 	%rd13, [%rd12];
	cvta.to.global.u64 	%rd14, %rd13;
	mul.wide.u32 	%rd15, %r12, 8;
	add.s64 	%rd16, %rd14, %rd15;
	ld.global.f64 	%fd3, [%rd16];
	ld.global.u64 	%rd17, [%rd8+8];
	cvta.to.global.u64 	%rd18, %rd17;
	add.s64 	%rd19, %rd18, %rd11;
	ld.global.u64 	%rd20, [%rd19];
	cvta.to.global.u64 	%rd21, %rd20;
	add.s64 	%rd22, %rd21, %rd15;
	ld.global.f64 	%fd4, [%rd22];
	add.f64 	%fd5, %fd3, %fd4;
	ld.global.u64 	%rd23, [%rd8];
	cvta.to.global.u64 	%rd24, %rd23;
	add.s64 	%rd25, %rd24, %rd11;
	ld.global.u64 	%rd26, [%rd25+-8];
	cvta.to.global.u64 	%rd27, %rd26;
	add.s64 	%rd28, %rd27, %rd15;
	ld.global.f64 	%fd6, [%rd28];
	add.f64 	%fd7, %fd5, %fd6;
	ld.global.u64 	%rd29, [%rd25+8];
	cvta.to.global.u64 	%rd30, %rd29;
	add.s64 	%rd31, %rd30, %rd15;
	ld.global.f64 	%fd8, [%rd31];
	add.f64 	%fd9, %fd7, %fd8;
	ld.global.u64 	%rd32, [%rd25];
	cvta.to.global.u64 	%rd33, %rd32;
	add.s64 	%rd34, %rd33, %rd15;
	ld.global.f64 	%fd10, [%rd34+-8];
	add.f64 	%fd11, %fd9, %fd10;
	ld.global.f64 	%fd12, [%rd34+8];
	add.f64 	%fd13, %fd11, %fd12;
	add.s64 	%rd35, %rd5, %rd7;
	ld.global.u64 	%rd36, [%rd35];
	cvta.to.global.u64 	%rd37, %rd36;
	add.s64 	%rd38, %rd37, %rd11;
	ld.global.u64 	%rd39, [%rd38];
	cvta.to.global.u64 	%rd40, %rd39;
	add.s64 	%rd41, %rd40, %rd15;
	ld.global.f64 	%fd14, [%rd41];
	fma.rn.f64 	%fd15, %fd2, %fd14, %fd13;
	mul.f64 	%fd16, %fd1, %fd15;
	add.s64 	%rd42, %rd4, %rd7;
	ld.global.u64 	%rd43, [%rd42];
	cvta.to.global.u64 	%rd44, %rd43;
	add.s64 	%rd45, %rd44, %rd11;
	ld.global.u64 	%rd46, [%rd45];
	cvta.to.global.u64 	%rd47, %rd46;
	add.s64 	%rd48, %rd47, %rd15;
	st.global.f64 	[%rd48], %fd16;
	ret;

}


// ===== COMPILED SASS (sm_100) =====

	.target	sm_100

	.elftype	@"ET_EXEC"


//--------------------- .note.nv.tkinfo           --------------------------
	.section	.note.nv.tkinfo,"",@"SHT_NOTE"
	.sectionflags	@"SHF_NOTE_NV_TKINFO"
	.tkinfo
        /*0018*/ 	.word	0x00000002
        /*0030*/ 	.string	""
        /*0030*/ 	.string	"ptxas"
        /*0030*/ 	.string	"Cuda compilation tools, release 13.0, V13.0.88"
        /*0030*/ 	.string	"Build cuda_13.0.r13.0/compiler.36424714_0"
        /*0030*/ 	.string	"-arch sm_100 -m 64 "



//--------------------- .note.nv.cuinfo           --------------------------
	.section	.note.nv.cuinfo,"",@"SHT_NOTE"
	.sectionflags	@"SHF_NOTE_NV_CUINFO"
        /*0018*/ 	.short	0x0002
        /*001a*/ 	.short	0x0064
        /*001c*/ 	.short	0x0082
	.zero		2


//--------------------- .nv.info                  --------------------------
	.section	.nv.info,"",@"SHT_CUDA_INFO"
	.align	4


	//----- nvinfo : EIATTR_REGCOUNT
	.align		4
        /*0000*/ 	.byte	0x04, 0x2f
        /*0002*/ 	.short	(.L_1 - .L_0)
	.align		4
.L_0:
        /*0004*/ 	.word	index@(_Z6jacobiPPPdS1_S1_iidd)
        /*0008*/ 	.word	0x0000001a


	//----- nvinfo : EIATTR_FRAME_SIZE
	.align		4
.L_1:
        /*000c*/ 	.byte	0x04, 0x11
        /*000e*/ 	.short	(.L_3 - .L_2)
	.align		4
.L_2:
        /*0010*/ 	.word	index@(_Z6jacobiPPPdS1_S1_iidd)
        /*0014*/ 	.word	0x00000000


	//----- nvinfo : EIATTR_MIN_STACK_SIZE
	.align		4
.L_3:
        /*0018*/ 	.byte	0x04, 0x12
        /*001a*/ 	.short	(.L_5 - .L_4)
	.align		4
.L_4:
        /*001c*/ 	.word	index@(_Z6jacobiPPPdS1_S1_iidd)
        /*0020*/ 	.word	0x00000000
.L_5:


//--------------------- .nv.compat                --------------------------
	.section	.nv.compat,"",@"SHT_CUDA_COMPAT_INFO"
	.align	4
        /*0000*/ 	.byte	0x02, 0x09, 0x00, 0x00, 0x02, 0x02, 0x01, 0x00, 0x02, 0x05, 0x05, 0x00, 0x03, 0x07, 0x01, 0x01
        /*0010*/ 	.byte	0x02, 0x03, 0x00, 0x00, 0x02, 0x06, 0x01, 0x00, 0x04, 0x0b, 0x08, 0x00, 0x01, 0x00, 0x00, 0x00
        /*0020*/ 	.byte	0x00, 0x00, 0x00, 0x00


//--------------------- .nv.info._Z6jacobiPPPdS1_S1_iidd --------------------------
	.section	.nv.info._Z6jacobiPPPdS1_S1_iidd,"",@"SHT_CUDA_INFO"
	.sectionflags	@""
	.align	4


	//----- nvinfo : EIATTR_CUDA_API_VERSION
	.align		4
        /*0000*/ 	.byte	0x04, 0x37
        /*0002*/ 	.short	(.L_7 - .L_6)
.L_6:
        /*0004*/ 	.word	0x00000082


	//----- nvinfo : EIATTR_KPARAM_INFO
	.align		4
.L_7:
        /*0008*/ 	.byte	0x04, 0x17
        /*000a*/ 	.short	(.L_9 - .L_8)
.L_8:
        /*000c*/ 	.word	0x00000000
        /*0010*/ 	.short	0x0006
        /*0012*/ 	.short	0x0028
        /*0014*/ 	.byte	0x00, 0xf0, 0x21, 0x00


	//----- nvinfo : EIATTR_KPARAM_INFO
	.align		4
.L_9:
        /*0018*/ 	.byte	0x04, 0x17
        /*001a*/ 	.short	(.L_11 - .L_10)
.L_10:
        /*001c*/ 	.word	0x00000000
        /*0020*/ 	.short	0x0005
        /*0022*/ 	.short	0x0020
        /*0024*/ 	.byte	0x00, 0xf0, 0x21, 0x00


	//----- nvinfo : EIATTR_KPARAM_INFO
	.align		4
.L_11:
        /*0028*/ 	.byte	0x04, 0x17
        /*002a*/ 	.short	(.L_13 - .L_12)
.L_12:
        /*002c*/ 	.word	0x00000000
        /*0030*/ 	.short	0x0004
        /*0032*/ 	.short	0x001c
        /*0034*/ 	.byte	0x00, 0xf0, 0x11, 0x00


	//----- nvinfo : EIATTR_KPARAM_INFO
	.align		4
.L_13:
        /*0038*/ 	.byte	0x04, 0x17
        /*003a*/ 	.short	(.L_15 - .L_14)
.L_14:
        /*003c*/ 	.word	0x00000000
        /*0040*/ 	.short	0x0003
        /*0042*/ 	.short	0x0018
        /*0044*/ 	.byte	0x00, 0xf0, 0x11, 0x00


	//----- nvinfo : EIATTR_KPARAM_INFO
	.align		4
.L_15:
        /*0048*/ 	.byte	0x04, 0x17
        /*004a*/ 	.short	(.L_17 - .L_16)
.L_16:
        /*004c*/ 	.word	0x00000000
        /*0050*/ 	.short	0x0002
        /*0052*/ 	.short	0x0010
        /*0054*/ 	.byte	0x00, 0xf5, 0x21, 0x00


	//----- nvinfo : EIATTR_KPARAM_INFO
	.align		4
.L_17:
        /*0058*/ 	.byte	0x04, 0x17
        /*005a*/ 	.short	(.L_19 - .L_18)
.L_18:
        /*005c*/ 	.word	0x00000000
        /*0060*/ 	.short	0x0001
        /*0062*/ 	.short	0x0008
        /*0064*/ 	.byte	0x00, 0xf5, 0x21, 0x00


	//----- nvinfo : EIATTR_KPARAM_INFO
	.align		4
.L_19:
        /*0068*/ 	.byte	0x04, 0x17
        /*006a*/ 	.short	(.L_21 - .L_20)
.L_20:
        /*006c*/ 	.word	0x00000000
        /*0070*/ 	.short	0x0000
        /*0072*/ 	.short	0x0000
        /*0074*/ 	.byte	0x00, 0xf5, 0x21, 0x00


	//----- nvinfo : EIATTR_SPARSE_MMA_MASK
	.align		4
.L_21:
        /*0078*/ 	.byte	0x03, 0x50
        /*007a*/ 	.short	0x0000


	//----- nvinfo : EIATTR_MAXREG_COUNT
	.align		4
        /*007c*/ 	.byte	0x03, 0x1b
        /*007e*/ 	.short	0x00ff


	//----- nvinfo : EIATTR_MERCURY_ISA_VERSION
	.align		4
        /*0080*/ 	.byte	0x03, 0x5f
        /*0082*/ 	.short	0x0101


	//----- nvinfo : EIATTR_VRC_CTA_INIT_COUNT
	.align		4
        /*0084*/ 	.byte	0x02, 0x4a
	.zero		1
	.zero		1


	//----- nvinfo : EIATTR_EXIT_INSTR_OFFSETS
	.align		4
        /*0088*/ 	.byte	0x04, 0x1c
        /*008a*/ 	.short	(.L_23 - .L_22)


	//   ....[0]....
.L_22:
        /*008c*/ 	.word	0x000003c0


	//----- nvinfo : EIATTR_CBANK_PARAM_SIZE
	.align		4
.L_23:
        /*0090*/ 	.byte	0x03, 0x19
        /*0092*/ 	.short	0x0030


	//----- nvinfo : EIATTR_PARAM_CBANK
	.align		4
        /*0094*/ 	.byte	0x04, 0x0a
        /*0096*/ 	.short	(.L_25 - .L_24)
	.align		4
.L_24:
        /*0098*/ 	.word	index@(.nv.constant0._Z6jacobiPPPdS1_S1_iidd)
        /*009c*/ 	.short	0x0380
        /*009e*/ 	.short	0x0030


	//----- nvinfo : EIATTR_SW_WAR
	.align		4
.L_25:
        /*00a0*/ 	.byte	0x04, 0x36
        /*00a2*/ 	.short	(.L_27 - .L_26)
.L_26:
        /*00a4*/ 	.word	0x00000008
.L_27:


//--------------------- .nv.callgraph             --------------------------
	.section	.nv.callgraph,"",@"SHT_CUDA_CALLGRAPH"
	.align	4
	.sectionentsize	8
	.align		4
        /*0000*/ 	.word	0x00000000
	.align		4
        /*0004*/ 	.word	0xffffffff
	.align		4
        /*0008*/ 	.word	0x00000000
	.align		4
        /*000c*/ 	.word	0xfffffffe
	.align		4
        /*0010*/ 	.word	0x00000000
	.align		4
        /*0014*/ 	.word	0xfffffffd
	.align		4
        /*0018*/ 	.word	0x00000000
	.align		4
        /*001c*/ 	.word	0xfffffffc


//--------------------- .text._Z6jacobiPPPdS1_S1_iidd --------------------------
	.section	.text._Z6jacobiPPPdS1_S1_iidd,"ax",@progbits
	.align	128
        .global         _Z6jacobiPPPdS1_S1_iidd
        .type           _Z6jacobiPPPdS1_S1_iidd,@function
        .size           _Z6jacobiPPPdS1_S1_iidd,(.L_x_1 - _Z6jacobiPPPdS1_S1_iidd)
        .other          _Z6jacobiPPPdS1_S1_iidd,@"STO_CUDA_ENTRY STV_DEFAULT"
_Z6jacobiPPPdS1_S1_iidd:
.text._Z6jacobiPPPdS1_S1_iidd:
[----:B------:R-:W-:Y:S01]  /*0000*/  LDC R1, c[0x0][0x37c] ;  /* 0x0000df00ff017b82 */ /* 0x000fe20000000800 */
[----:B------:R-:W0:Y:S07]  /*0010*/  S2R R3, SR_TID.X ;  /* 0x0000000000037919 */ /* 0x000e2e0000002100 */
[----:B------:R-:W0:Y:S01]  /*0020*/  S2UR UR6, SR_CTAID.X ;  /* 0x00000000000679c3 */ /* 0x000e220000002500 */
[----:B------:R-:W1:Y:S07]  /*0030*/  LDCU.64 UR4, c[0x0][0x358] ;  /* 0x00006b00ff0477ac */ /* 0x000e6e0008000a00 */
[----:B------:R-:W0:Y:S08]  /*0040*/  LDC R0, c[0x0][0x360] ;  /* 0x0000d800ff007b82 */ /* 0x000e300000000800 */
[----:B------:R-:W2:Y:S01]  /*0050*/  LDC.64 R4, c[0x0][0x380] ;  /* 0x0000e000ff047b82 */ /* 0x000ea20000000a00 */
[----:B------:R-:W3:Y:S01]  /*0060*/  S2R R6, SR_TID.Y ;  /* 0x0000000000067919 */ /* 0x000ee20000002200 */
[----:B------:R-:W4:Y:S01]  /*0070*/  LDCU.128 UR8, c[0x0][0x3a0] ;  /* 0x00007400ff0877ac */ /* 0x000f220008000c00 */
[----:B0-----:R-:W-:-:S05]  /*0080*/  IMAD R0, R0, UR6, R3 ;  /* 0x0000000600007c24 */ /* 0x001fca000f8e0203 */
[----:B------:R-:W0:Y:S01]  /*0090*/  LDC.64 R2, c[0x0][0x390] ;  /* 0x0000e400ff027b82 */ /* 0x000e220000000a00 */
[----:B--2---:R-:W-:-:S05]  /*00a0*/  IMAD.WIDE R4, R0, 0x8, R4 ;  /* 0x0000000800047825 */ /* 0x004fca00078e0204 */
[----:B-1----:R-:W2:Y:S04]  /*00b0*/  LDG.E.64 R10, desc[UR4][R4.64+0x8] ;  /* 0x00000804040a7981 */ /* 0x002ea8000c1e1b00 */
[----:B------:R-:W5:Y:S04]  /*00c0*/  LDG.E.64 R8, desc[UR4][R4.64+-0x8] ;  /* 0xfffff80404087981 */ /* 0x000f68000c1e1b00 */
[----:B------:R1:W4:Y:S01]  /*00d0*/  LDG.E.64 R14, desc[UR4][R4.64] ;  /* 0x00000004040e7981 */ /* 0x000322000c1e1b00 */
[----:B0-----:R-:W-:Y:S01]  /*00e0*/  IMAD.WIDE R2, R0, 0x8, R2 ;  /* 0x0000000800027825 */ /* 0x001fe200078e0202 */
[----:B------:R-:W3:Y:S05]  /*00f0*/  S2UR UR6, SR_CTAID.Y ;  /* 0x00000000000679c3 */ /* 0x000eea0000002600 */
[----:B------:R-:W4:Y:S03]  /*0100*/  LDG.E.64 R2, desc[UR4][R2.64] ;  /* 0x0000000402027981 */ /* 0x000f26000c1e1b00 */
[----:B------:R-:W3:Y:S08]  /*0110*/  LDC R7, c[0x0][0x364] ;  /* 0x0000d900ff077b82 */ /* 0x000ef00000000800 */
[----:B-1----:R-:W0:Y:S01]  /*0120*/  LDC.64 R4, c[0x0][0x388] ;  /* 0x0000e200ff047b82 */ /* 0x002e220000000a00 */
[----:B---3--:R-:W-:-:S02]  /*0130*/  IMAD R7, R7, UR6, R6 ;  /* 0x0000000607077c24 */ /* 0x008fc4000f8e0206 */
[----:B0-----:R-:W-:-:S06]  /*0140*/  IMAD.WIDE R4, R0, 0x8, R4 ;  /* 0x0000000800047825 */ /* 0x001fcc00078e0204 */
[----:B------:R-:W3:Y:S01]  /*0150*/  LDG.E.64 R4, desc[UR4][R4.64] ;  /* 0x0000000404047981 */ /* 0x000ee2000c1e1b00 */
[----:B--2---:R-:W-:-:S04]  /*0160*/  IMAD.WIDE.U32 R12, R7, 0x8, R10 ;  /* 0x00000008070c7825 */ /* 0x004fc800078e000a */
[C---:B-----5:R-:W-:Y:S02]  /*0170*/  IMAD.WIDE.U32 R8, R7.reuse, 0x8, R8 ;  /* 0x0000000807087825 */ /* 0x060fe400078e0008 */
[----:B------:R-:W2:Y:S04]  /*0180*/  LDG.E.64 R12, desc[UR4][R12.64] ;  /* 0x000000040c0c7981 */ /* 0x000ea8000c1e1b00 */
[----:B------:R0:W5:Y:S01]  /*0190*/  LDG.E.64 R10, desc[UR4][R8.64] ;  /* 0x00000004080a7981 */ /* 0x000162000c1e1b00 */
[----:B----4-:R-:W-:-:S05]  /*01a0*/  IMAD.WIDE.U32 R20, R7, 0x8, R14 ;  /* 0x0000000807147825 */ /* 0x010fca00078e000e */
[----:B------:R-:W4:Y:S04]  /*01b0*/  LDG.E.64 R18, desc[UR4][R20.64+-0x8] ;  /* 0xfffff80414127981 */ /* 0x000f28000c1e1b00 */
[----:B------:R-:W4:Y:S04]  /*01c0*/  LDG.E.64 R16, desc[UR4][R20.64+0x8] ;  /* 0x0000080414107981 */ /* 0x000f28000c1e1b00 */
[----:B------:R-:W4:Y:S01]  /*01d0*/  LDG.E.64 R14, desc[UR4][R20.64] ;  /* 0x00000004140e7981 */ /* 0x000f22000c1e1b00 */
[----:B------:R-:W-:-:S06]  /*01e0*/  IMAD.WIDE.U32 R2, R7, 0x8, R2 ;  /* 0x0000000807027825 */ /* 0x000fcc00078e0002 */
[----:B------:R-:W4:Y:S01]  /*01f0*/  LDG.E.64 R2, desc[UR4][R2.64] ;  /* 0x0000000402027981 */ /* 0x000f22000c1e1b00 */
[----:B------:R-:W1:Y:S01]  /*0200*/  S2R R0, SR_TID.Z ;  /* 0x0000000000007919 */ /* 0x000e620000002300 */
[----:B------:R-:W1:Y:S08]  /*0210*/  S2UR UR6, SR_CTAID.Z ;  /* 0x00000000000679c3 */ /* 0x000e700000002700 */
[----:B0-----:R-:W1:Y:S02]  /*0220*/  LDC R9, c[0x0][0x368] ;  /* 0x0000da00ff097b82 */ /* 0x001e640000000800 */
[----:B-1----:R-:W-:-:S02]  /*0230*/  IMAD R9, R9, UR6, R0 ;  /* 0x0000000609097c24 */ /* 0x002fc4000f8e0200 */
[----:B---3--:R-:W-:-:S06]  /*0240*/  IMAD.WIDE.U32 R4, R7, 0x8, R4 ;  /* 0x0000000807047825 */ /* 0x008fcc00078e0004 */
[----:B------:R-:W3:Y:S01]  /*0250*/  LDG.E.64 R4, desc[UR4][R4.64] ;  /* 0x0000000404047981 */ /* 0x000ee2000c1e1b00 */
[----:B--2---:R-:W-:-:S04]  /*0260*/  IMAD.WIDE.U32 R12, R9, 0x8, R12 ;  /* 0x00000008090c7825 */ /* 0x004fc800078e000c */
[C---:B-----5:R-:W-:Y:S02]  /*0270*/  IMAD.WIDE.U32 R10, R9.reuse, 0x8, R10 ;  /* 0x00000008090a7825 */ /* 0x060fe400078e000a */
[----:B------:R-:W2:Y:S04]  /*0280*/  LDG.E.64 R12, desc[UR4][R12.64] ;  /* 0x000000040c0c7981 */ /* 0x000ea8000c1e1b00 */
[----:B------:R-:W2:Y:S01]  /*0290*/  LDG.E.64 R10, desc[UR4][R10.64] ;  /* 0x000000040a0a7981 */ /* 0x000ea2000c1e1b00 */
[----:B----4-:R-:W-:-:S04]  /*02a0*/  IMAD.WIDE.U32 R18, R9, 0x8, R18 ;  /* 0x0000000809127825 */ /* 0x010fc800078e0012 */
[C---:B------:R-:W-:Y:S02]  /*02b0*/  IMAD.WIDE.U32 R16, R9.reuse, 0x8, R16 ;  /* 0x0000000809107825 */ /* 0x040fe400078e0010 */
[----:B------:R-:W4:Y:S04]  /*02c0*/  LDG.E.64 R18, desc[UR4][R18.64] ;  /* 0x0000000412127981 */ /* 0x000f28000c1e1b00 */
[----:B------:R-:W5:Y:S01]  /*02d0*/  LDG.E.64 R16, desc[UR4][R16.64] ;  /* 0x0000000410107981 */ /* 0x000f62000c1e1b00 */
[----:B------:R-:W-:-:S05]  /*02e0*/  IMAD.WIDE.U32 R22, R9, 0x8, R14 ;  /* 0x0000000809167825 */ /* 0x000fca00078e000e */
[----:B------:R-:W3:Y:S01]  /*02f0*/  LDG.E.64 R20, desc[UR4][R22.64+-0x8] ;  /* 0xfffff80416147981 */ /* 0x000ee2000c1e1b00 */
[----:B------:R-:W-:-:S03]  /*0300*/  IMAD.WIDE.U32 R2, R9, 0x8, R2 ;  /* 0x0000000809027825 */ /* 0x000fc600078e0002 */
[----:B------:R-:W3:Y:S04]  /*0310*/  LDG.E.64 R14, desc[UR4][R22.64+0x8] ;  /* 0x00000804160e7981 */ /* 0x000ee8000c1e1b00 */
[----:B------:R-:W3:Y:S01]  /*0320*/  LDG.E.64 R2, desc[UR4][R2.64] ;  /* 0x0000000402027981 */ /* 0x000ee2000c1e1b00 */
[----:B--2---:R-:W-:-:S08]  /*0330*/  DADD R10, R10, R12 ;  /* 0x000000000a0a7229 */ /* 0x004fd0000000000c */
[----:B----4-:R-:W-:-:S08]  /*0340*/  DADD R10, R10, R18 ;  /* 0x000000000a0a7229 */ /* 0x010fd00000000012 */
[----:B-----5:R-:W-:-:S08]  /*0350*/  DADD R10, R10, R16 ;  /* 0x000000000a0a7229 */ /* 0x020fd00000000010 */
[----:B---3--:R-:W-:-:S08]  /*0360*/  DADD R10, R10, R20 ;  /* 0x000000000a0a7229 */ /* 0x008fd00000000014 */
[----:B------:R-:W-:-:S08]  /*0370*/  DADD R10, R10, R14 ;  /* 0x000000000a0a7229 */ /* 0x000fd0000000000e */
[----:B------:R-:W-:Y:S01]  /*0380*/  DFMA R10, R2, UR10, R10 ;  /* 0x0000000a020a7c2b */ /* 0x000fe2000800000a */
[----:B------:R-:W-:-:S07]  /*0390*/  IMAD.WIDE.U32 R2, R9, 0x8, R4 ;  /* 0x0000000809027825 */ /* 0x000fce00078e0004 */
[----:B------:R-:W-:-:S07]  /*03a0*/  DMUL R10, R10, UR8 ;  /* 0x000000080a0a7c28 */ /* 0x000fce0008000000 */
[----:B------:R-:W-:Y:S01]  /*03b0*/  STG.E.64 desc[UR4][R2.64], R10 ;  /* 0x0000000a02007986 */ /* 0x000fe2000c101b04 */
[----:B------:R-:W-:Y:S05]  /*03c0*/  EXIT ;  /* 0x000000000000794d */ /* 0x000fea0003800000 */
.L_x_0:
[----:B------:R-:W-:-:S00]  /*03d0*/  BRA `(.L_x_0) ;  /* 0xfffffffc00fc7947 */ /* 0x000fc0000383ffff */
[----:B------:R-:W-:-:S00]  /*03e0*/  NOP ;  /* 0x0000000000007918 */ /* 0x000fc00000000000 */
        /* <DEDUP_REMOVED lines=9> */
.L_x_1:


//--------------------- .nv.shared.reserved.0     --------------------------
	.section	.nv.shared.reserved.0,"aw",@nobits
	.weak		__nv_reservedSMEM_offset_0_alias
	.size		__nv_reservedSMEM_offset_0_alias, 0, 64
	.other		__nv_reservedSMEM_offset_0_alias,@"STO_CUDA_RESERVED_SHARED STV_DEFAULT"
__nv_reservedSMEM_offset_0_alias:
	.zero		0
	.zero		64


//--------------------- .nv.constant0._Z6jacobiPPPdS1_S1_iidd --------------------------
	.section	.nv.constant0._Z6jacobiPPPdS1_S1_iidd,"a",@progbits
	.sectionflags	@""
	.align	4
.nv.constant0._Z6jacobiPPPdS1_S1_iidd:
	.zero		944


//--------------------- SYMBOLS --------------------------

	.type		.nv.reservedSmem.offset0,@object
	.size		.nv.reservedSmem.offset0,0x4
